	.headerflags	@"EF_CUDA_TEXMODE_UNIFIED EF_CUDA_64BIT_ADDRESS EF_CUDA_ACCELERATORS EF_CUDA_SM90 EF_CUDA_VIRTUAL_SM(EF_CUDA_SM90)"
	.elftype	@"ET_EXEC"


//--------------------- .nv.info                  --------------------------
	.section	.nv.info,"",@"SHT_CUDA_INFO"
	.align	4


	//----- nvinfo : EIATTR_REGCOUNT
	.align		4
        /*0000*/ 	.byte	0x04, 0x2f
        /*0002*/ 	.short	(.L_1 - .L_0)
	.align		4
.L_0:
        /*0004*/ 	.word	index@(triton_poi_fused_leaky_relu_22)
        /*0008*/ 	.word	0x0000000e


	//----- nvinfo : EIATTR_MIN_STACK_SIZE
	.align		4
.L_1:
        /*000c*/ 	.byte	0x04, 0x12
        /*000e*/ 	.short	(.L_3 - .L_2)
	.align		4
.L_2:
        /*0010*/ 	.word	index@(triton_poi_fused_leaky_relu_22)
        /*0014*/ 	.word	0x00000000


	//----- nvinfo : EIATTR_FRAME_SIZE
	.align		4
.L_3:
        /*0018*/ 	.byte	0x04, 0x11
        /*001a*/ 	.short	(.L_5 - .L_4)
	.align		4
.L_4:
        /*001c*/ 	.word	index@(triton_poi_fused_leaky_relu_22)
        /*0020*/ 	.word	0x00000000


	//----- nvinfo : EIATTR_MIN_STACK_SIZE
	.align		4
.L_5:
        /*0024*/ 	.byte	0x04, 0x12
        /*0026*/ 	.short	(.L_7 - .L_6)
	.align		4
.L_6:
        /*0028*/ 	.word	index@(triton_poi_fused_leaky_relu_22)
        /*002c*/ 	.word	0x00000000
.L_7:


//--------------------- .nv.info.triton_poi_fused_leaky_relu_22 --------------------------
	.section	.nv.info.triton_poi_fused_leaky_relu_22,"",@"SHT_CUDA_INFO"
	.sectionflags	@""
	.align	4


	//----- nvinfo : EIATTR_CUDA_API_VERSION
	.align		4
        /*0000*/ 	.byte	0x04, 0x37
        /*0002*/ 	.short	(.L_9 - .L_8)
.L_8:
        /*0004*/ 	.word	0x0000007c


	//----- nvinfo : EIATTR_KPARAM_INFO
	.align		4
.L_9:
        /*0008*/ 	.byte	0x04, 0x17
        /*000a*/ 	.short	(.L_11 - .L_10)
.L_10:
        /*000c*/ 	.word	0x00000000
        /*0010*/ 	.short	0x0003
        /*0012*/ 	.short	0x0018
        /*0014*/ 	.byte	0x00, 0xf0, 0x11, 0x00


	//----- nvinfo : EIATTR_KPARAM_INFO
	.align		4
.L_11:
        /*0018*/ 	.byte	0x04, 0x17
        /*001a*/ 	.short	(.L_13 - .L_12)
.L_12:
        /*001c*/ 	.word	0x00000000
        /*0020*/ 	.short	0x0002
        /*0022*/ 	.short	0x0010
        /*0024*/ 	.byte	0x00, 0xf4, 0x21, 0x00


	//----- nvinfo : EIATTR_KPARAM_INFO
	.align		4
.L_13:
        /*0028*/ 	.byte	0x04, 0x17
        /*002a*/ 	.short	(.L_15 - .L_14)
.L_14:
        /*002c*/ 	.word	0x00000000
        /*0030*/ 	.short	0x0001
        /*0032*/ 	.short	0x0008
        /*0034*/ 	.byte	0x00, 0xf4, 0x21, 0x00


	//----- nvinfo : EIATTR_KPARAM_INFO
	.align		4
.L_15:
        /*0038*/ 	.byte	0x04, 0x17
        /*003a*/ 	.short	(.L_17 - .L_16)
.L_16:
        /*003c*/ 	.word	0x00000000
        /*0040*/ 	.short	0x0000
        /*0042*/ 	.short	0x0000
        /*0044*/ 	.byte	0x00, 0xf4, 0x21, 0x00


	//----- nvinfo : EIATTR_SPARSE_MMA_MASK
	.align		4
.L_17:
        /*0048*/ 	.byte	0x03, 0x50
        /*004a*/ 	.short	0x0000


	//----- nvinfo : EIATTR_MAXREG_COUNT
	.align		4
        /*004c*/ 	.byte	0x03, 0x1b
        /*004e*/ 	.short	0x00ff


	//----- nvinfo : EIATTR_EXIT_INSTR_OFFSETS
	.align		4
        /*0050*/ 	.byte	0x04, 0x1c
        /*0052*/ 	.short	(.L_19 - .L_18)


	//   ....[0]....
.L_18:
        /*0054*/ 	.word	0x000001f0


	//----- nvinfo : EIATTR_REQNTID
	.align		4
.L_19:
        /*0058*/ 	.byte	0x04, 0x10
        /*005a*/ 	.short	(.L_21 - .L_20)
.L_20:
        /*005c*/ 	.word	0x00000080
        /*0060*/ 	.word	0x00000001
        /*0064*/ 	.word	0x00000001


	//----- nvinfo : EIATTR_CBANK_PARAM_SIZE
	.align		4
.L_21:
        /*0068*/ 	.byte	0x03, 0x19
        /*006a*/ 	.short	0x001c


	//----- nvinfo : EIATTR_PARAM_CBANK
	.align		4
        /*006c*/ 	.byte	0x04, 0x0a
        /*006e*/ 	.short	(.L_23 - .L_22)
	.align		4
.L_22:
        /*0070*/ 	.word	index@(.nv.constant0.triton_poi_fused_leaky_relu_22)
        /*0074*/ 	.short	0x0210
        /*0076*/ 	.short	0x001c


	//----- nvinfo : EIATTR_SW_WAR
	.align		4
.L_23:
        /*0078*/ 	.byte	0x04, 0x36
        /*007a*/ 	.short	(.L_25 - .L_24)
.L_24:
        /*007c*/ 	.word	0x00000008
.L_25:


//--------------------- .nv.callgraph             --------------------------
	.section	.nv.callgraph,"",@"SHT_CUDA_CALLGRAPH"
	.align	4
	.sectionentsize	8
	.align		4
        /*0000*/ 	.word	0x00000000
	.align		4
        /*0004*/ 	.word	0xffffffff
	.align		4
        /*0008*/ 	.word	0x00000000
	.align		4
        /*000c*/ 	.word	0xfffffffe
	.align		4
        /*0010*/ 	.word	0x00000000
	.align		4
        /*0014*/ 	.word	0xfffffffd
	.align		4
        /*0018*/ 	.word	0x00000000
	.align		4
        /*001c*/ 	.word	0xfffffffc


//--------------------- .text.triton_poi_fused_leaky_relu_22 --------------------------
	.section	.text.triton_poi_fused_leaky_relu_22,"ax",@progbits
	.align	128
        .global         triton_poi_fused_leaky_relu_22
        .type           triton_poi_fused_leaky_relu_22,@function
        .size           triton_poi_fused_leaky_relu_22,(.L_x_1 - triton_poi_fused_leaky_relu_22)
        .other          triton_poi_fused_leaky_relu_22,@"STO_CUDA_ENTRY STV_DEFAULT"
triton_poi_fused_leaky_relu_22:
.text.triton_poi_fused_leaky_relu_22:
[----:B------:R-:W-:Y:S01]  /*0000*/  LDC R1, c[0x0][0x28] ;  /* 0x00000a00ff017b82 */ /* 0x000fe20000000800 */
[----:B------:R-:W1:Y:S07]  /*0010*/  S2R R0, SR_TID.X ;  /* 0x0000000000007919 */ /* 0x000e6e0000002100 */
[----:B------:R-:W2:Y:S01]  /*0020*/  LDC.64 R4, c[0x0][0x218] ;  /* 0x00008600ff047b82 */ /* 0x000ea20000000a00 */
[----:B------:R-:W-:Y:S01]  /*0030*/  ULDC.64 UR4, c[0x0][0x208] ;  /* 0x0000820000047ab9 */ /* 0x000fe20000000a00 */
[----:B------:R-:W-:Y:S01]  /*0040*/  ULDC.64 UR6, c[0x0][0x220] ;  /* 0x0000880000067ab9 */ /* 0x000fe20000000a00 */
[----:B------:R-:W3:Y:S05]  /*0050*/  S2R R7, SR_CTAID.X ;  /* 0x0000000000077919 */ /* 0x000eea0000002500 */
[----:B------:R-:W4:Y:S01]  /*0060*/  LDC.64 R2, c[0x0][0x210] ;  /* 0x00008400ff027b82 */ /* 0x000f220000000a00 */
[----:B-1----:R-:W-:Y:S01]  /*0070*/  IMAD.SHL.U32 R0, R0, 0x2, RZ ;  /* 0x0000000200007824 */ /* 0x002fe200078e00ff */
[----:B---3--:R-:W-:-:S04]  /*0080*/  SHF.R.S32.HI R6, RZ, 0x17, R7 ;  /* 0x00000017ff067819 */ /* 0x008fc80000011407 */
[----:B------:R-:W-:-:S05]  /*0090*/  LOP3.LUT R0, R0, 0xfe, RZ, 0xc0, !PT ;  /* 0x000000fe00007812 */ /* 0x000fca00078ec0ff */
[----:B------:R-:W-:Y:S01]  /*00a0*/  IMAD R7, R7, 0x100, R0 ;  /* 0x0000010007077824 */ /* 0x000fe200078e0200 */
[----:B------:R-:W-:-:S03]  /*00b0*/  SGXT R0, R6, 0x1 ;  /* 0x000000010600781a */ /* 0x000fc60000000200 */
[----:B----4-:R-:W-:Y:S01]  /*00c0*/  IMAD.WIDE R2, R7, 0x4, R2 ;  /* 0x0000000407027825 */ /* 0x010fe200078e0202 */
[----:B------:R-:W-:-:S04]  /*00d0*/  LEA.HI R0, R0, R7, RZ, 0x9 ;  /* 0x0000000700007211 */ /* 0x000fc800078f48ff */
[----:B------:R-:W-:-:S05]  /*00e0*/  SHF.R.S32.HI R9, RZ, 0x9, R0 ;  /* 0x00000009ff097819 */ /* 0x000fca0000011400 */
[----:B--2---:R-:W-:Y:S02]  /*00f0*/  IMAD.WIDE R4, R9, 0x4, R4 ;  /* 0x0000000409047825 */ /* 0x004fe400078e0204 */
[----:B------:R-:W2:Y:S04]  /*0100*/  LDG.E.64 R8, desc[UR4][R2.64] ;  /* 0x0000000402087981 */ /* 0x000ea8000c1e1b00 */
[----:B------:R-:W2:Y:S01]  /*0110*/  LDG.E.EL R4, desc[UR4][R4.64] ;  /* 0x0000000404047981 */ /* 0x000ea2000c2e1900 */
[----:B------:R-:W-:-:S04]  /*0120*/  IADD3 R6, P2, R7, UR6, RZ ;  /* 0x0000000607067c10 */ /* 0x000fc8000ff5e0ff */
[----:B------:R-:W-:Y:S02]  /*0130*/  LEA.HI.X.SX32 R7, R7, UR7, 0x1, P2 ;  /* 0x0000000707077c11 */ /* 0x000fe400090f0eff */
[CC--:B--2---:R-:W-:Y:S01]  /*0140*/  FSETP.GT.AND P0, PT, R9.reuse, -R4.reuse, PT ;  /* 0x800000040900720b */ /* 0x0c4fe20003f04000 */
[--C-:B------:R-:W-:Y:S01]  /*0150*/  FADD R9, R9, R4.reuse ;  /* 0x0000000409097221 */ /* 0x100fe20000000000 */
[C---:B------:R-:W-:Y:S01]  /*0160*/  FSETP.GT.AND P1, PT, R8.reuse, -R4, PT ;  /* 0x800000040800720b */ /* 0x040fe20003f24000 */
[----:B------:R-:W-:Y:S01]  /*0170*/  FADD R8, R8, R4 ;  /* 0x0000000408087221 */ /* 0x000fe20000000000 */
[----:B------:R-:W-:Y:S02]  /*0180*/  SEL R11, RZ, 0x100, !P0 ;  /* 0x00000100ff0b7807 */ /* 0x000fe40004000000 */
[----:B------:R-:W-:-:S05]  /*0190*/  SEL R0, RZ, 0x1, !P1 ;  /* 0x00000001ff007807 */ /* 0x000fca0004800000 */
[----:B------:R-:W-:Y:S02]  /*01a0*/  IMAD.IADD R11, R0, 0x1, R11 ;  /* 0x00000001000b7824 */ /* 0x000fe400078e020b */
[----:B------:R-:W-:Y:S02]  /*01b0*/  @!P0 FMUL R9, R9, 0.20000000298023223877 ;  /* 0x3e4ccccd09098820 */ /* 0x000fe40000400000 */
[----:B------:R-:W-:Y:S01]  /*01c0*/  @!P1 FMUL R8, R8, 0.20000000298023223877 ;  /* 0x3e4ccccd08089820 */ /* 0x000fe20000400000 */
[----:B------:R-:W-:Y:S04]  /*01d0*/  STG.E.U16 desc[UR4][R6.64], R11 ;  /* 0x0000000b06007986 */ /* 0x000fe8000c101504 */
[----:B------:R-:W-:Y:S01]  /*01e0*/  STG.E.64 desc[UR4][R2.64], R8 ;  /* 0x0000000802007986 */ /* 0x000fe2000c101b04 */
[----:B------:R-:W-:Y:S05]  /*01f0*/  EXIT ;  /* 0x000000000000794d */ /* 0x000fea0003800000 */
.L_x_0:
[----:B------:R-:W-:-:S00]  /*0200*/  BRA `(.L_x_0) ;  /* 0xfffffffc00fc7947 */ /* 0x000fc0000383ffff */
[----:B------:R-:W-:-:S00]  /*0210*/  NOP ;  /* 0x0000000000007918 */ /* 0x000fc00000000000 */
        /* <DEDUP_REMOVED lines=14> */
.L_x_1:


//--------------------- .nv.constant0.triton_poi_fused_leaky_relu_22 --------------------------
	.section	.nv.constant0.triton_poi_fused_leaky_relu_22,"a",@progbits
	.sectionflags	@""
	.align	4
.nv.constant0.triton_poi_fused_leaky_relu_22:
	.zero		556
